//
// Generated by NVIDIA NVVM Compiler
//
// Compiler Build ID: CL-36424714
// Cuda compilation tools, release 13.0, V13.0.88
// Based on NVVM 20.0.0
//

.version 9.0
.target sm_100
.address_size 64

	// .globl	_Z13rotate_kernelPfS_ii
.const .align 4 .b8 c_sin[1440];
.const .align 4 .b8 c_cos[1440];

.visible .entry _Z13rotate_kernelPfS_ii(
	.param .u64 .ptr .align 1 _Z13rotate_kernelPfS_ii_param_0,
	.param .u64 .ptr .align 1 _Z13rotate_kernelPfS_ii_param_1,
	.param .u32 _Z13rotate_kernelPfS_ii_param_2,
	.param .u32 _Z13rotate_kernelPfS_ii_param_3
)
{
	.reg .pred 	%p<2>;
	.reg .b32 	%r<14>;
	.reg .b32 	%f<10>;
	.reg .b64 	%rd<13>;

	ld.param.u64 	%rd1, [_Z13rotate_kernelPfS_ii_param_0];
	ld.param.u64 	%rd2, [_Z13rotate_kernelPfS_ii_param_1];
	ld.param.u32 	%r3, [_Z13rotate_kernelPfS_ii_param_2];
	ld.param.u32 	%r2, [_Z13rotate_kernelPfS_ii_param_3];
	mov.u32 	%r4, %ctaid.x;
	mov.u32 	%r5, %ntid.x;
	mov.u32 	%r6, %tid.x;
	mad.lo.s32 	%r1, %r4, %r5, %r6;
	setp.ge.s32 	%p1, %r1, %r3;
	@%p1 bra 	$L__BB0_2;
	cvta.to.global.u64 	%rd3, %rd1;
	cvta.to.global.u64 	%rd4, %rd2;
	mul.hi.s32 	%r7, %r2, -1240768329;
	add.s32 	%r8, %r7, %r2;
	shr.u32 	%r9, %r8, 31;
	shr.s32 	%r10, %r8, 8;
	add.s32 	%r11, %r10, %r9;
	mul.lo.s32 	%r12, %r11, 360;
	sub.s32 	%r13, %r2, %r12;
	mul.wide.s32 	%rd5, %r1, 4;
	add.s64 	%rd6, %rd3, %rd5;
	ld.global.f32 	%f1, [%rd6];
	mul.wide.s32 	%rd7, %r13, 4;
	mov.u64 	%rd8, c_cos;
	add.s64 	%rd9, %rd8, %rd7;
	ld.const.f32 	%f2, [%rd9];
	mul.f32 	%f3, %f1, %f2;
	add.s64 	%rd10, %rd4, %rd5;
	ld.global.f32 	%f4, [%rd10];
	mov.u64 	%rd11, c_sin;
	add.s64 	%rd12, %rd11, %rd7;
	ld.const.f32 	%f5, [%rd12];
	mul.f32 	%f6, %f4, %f5;
	sub.f32 	%f7, %f3, %f6;
	mul.f32 	%f8, %f5, %f1;
	fma.rn.f32 	%f9, %f4, %f2, %f8;
	st.global.f32 	[%rd6], %f7;
	st.global.f32 	[%rd10], %f9;
$L__BB0_2:
	ret;

}


// ===== COMPILED SASS (sm_100) =====

	.target	sm_100

	.elftype	@"ET_EXEC"


//--------------------- .note.nv.tkinfo           --------------------------
	.section	.note.nv.tkinfo,"",@"SHT_NOTE"
	.sectionflags	@"SHF_NOTE_NV_TKINFO"
	.tkinfo
        /*0018*/ 	.word	0x00000002
        /*0030*/ 	.string	""
        /*0030*/ 	.string	"ptxas"
        /*0030*/ 	.string	"Cuda compilation tools, release 13.0, V13.0.88"
        /*0030*/ 	.string	"Build cuda_13.0.r13.0/compiler.36424714_0"
        /*0030*/ 	.string	"-arch sm_100 -m 64 "



//--------------------- .note.nv.cuinfo           --------------------------
	.section	.note.nv.cuinfo,"",@"SHT_NOTE"
	.sectionflags	@"SHF_NOTE_NV_CUINFO"
        /*0018*/ 	.short	0x0002
        /*001a*/ 	.short	0x0064
        /*001c*/ 	.short	0x0082
	.zero		2


//--------------------- .nv.info                  --------------------------
	.section	.nv.info,"",@"SHT_CUDA_INFO"
	.align	4


	//----- nvinfo : EIATTR_REGCOUNT
	.align		4
        /*0000*/ 	.byte	0x04, 0x2f
        /*0002*/ 	.short	(.L_3 - .L_2)
	.align		4
.L_2:
        /*0004*/ 	.word	index@(_Z13rotate_kernelPfS_ii)
        /*0008*/ 	.word	0x0000000c


	//----- nvinfo : EIATTR_FRAME_SIZE
	.align		4
.L_3:
        /*000c*/ 	.byte	0x04, 0x11
        /*000e*/ 	.short	(.L_5 - .L_4)
	.align		4
.L_4:
        /*0010*/ 	.word	index@(_Z13rotate_kernelPfS_ii)
        /*0014*/ 	.word	0x00000000


	//----- nvinfo : EIATTR_MIN_STACK_SIZE
	.align		4
.L_5:
        /*0018*/ 	.byte	0x04, 0x12
        /*001a*/ 	.short	(.L_7 - .L_6)
	.align		4
.L_6:
        /*001c*/ 	.word	index@(_Z13rotate_kernelPfS_ii)
        /*0020*/ 	.word	0x00000000
.L_7:


//--------------------- .nv.compat                --------------------------
	.section	.nv.compat,"",@"SHT_CUDA_COMPAT_INFO"
	.align	4
        /*0000*/ 	.byte	0x02, 0x09, 0x00, 0x00, 0x02, 0x02, 0x01, 0x00, 0x02, 0x05, 0x05, 0x00, 0x03, 0x07, 0x01, 0x01
        /*0010*/ 	.byte	0x02, 0x03, 0x00, 0x00, 0x02, 0x06, 0x01, 0x00, 0x04, 0x0b, 0x08, 0x00, 0x09, 0x00, 0x00, 0x00
        /*0020*/ 	.byte	0x00, 0x00, 0x00, 0x00


//--------------------- .nv.info._Z13rotate_kernelPfS_ii --------------------------
	.section	.nv.info._Z13rotate_kernelPfS_ii,"",@"SHT_CUDA_INFO"
	.sectionflags	@""
	.align	4


	//----- nvinfo : EIATTR_CUDA_API_VERSION
	.align		4
        /*0000*/ 	.byte	0x04, 0x37
        /*0002*/ 	.short	(.L_9 - .L_8)
.L_8:
        /*0004*/ 	.word	0x00000082


	//----- nvinfo : EIATTR_KPARAM_INFO
	.align		4
.L_9:
        /*0008*/ 	.byte	0x04, 0x17
        /*000a*/ 	.short	(.L_11 - .L_10)
.L_10:
        /*000c*/ 	.word	0x00000000
        /*0010*/ 	.short	0x0003
        /*0012*/ 	.short	0x0014
        /*0014*/ 	.byte	0x00, 0xf0, 0x11, 0x00


	//----- nvinfo : EIATTR_KPARAM_INFO
	.align		4
.L_11:
        /*0018*/ 	.byte	0x04, 0x17
        /*001a*/ 	.short	(.L_13 - .L_12)
.L_12:
        /*001c*/ 	.word	0x00000000
        /*0020*/ 	.short	0x0002
        /*0022*/ 	.short	0x0010
        /*0024*/ 	.byte	0x00, 0xf0, 0x11, 0x00


	//----- nvinfo : EIATTR_KPARAM_INFO
	.align		4
.L_13:
        /*0028*/ 	.byte	0x04, 0x17
        /*002a*/ 	.short	(.L_15 - .L_14)
.L_14:
        /*002c*/ 	.word	0x00000000
        /*0030*/ 	.short	0x0001
        /*0032*/ 	.short	0x0008
        /*0034*/ 	.byte	0x00, 0xf5, 0x21, 0x00


	//----- nvinfo : EIATTR_KPARAM_INFO
	.align		4
.L_15:
        /*0038*/ 	.byte	0x04, 0x17
        /*003a*/ 	.short	(.L_17 - .L_16)
.L_16:
        /*003c*/ 	.word	0x00000000
        /*0040*/ 	.short	0x0000
        /*0042*/ 	.short	0x0000
        /*0044*/ 	.byte	0x00, 0xf5, 0x21, 0x00


	//----- nvinfo : EIATTR_SPARSE_MMA_MASK
	.align		4
.L_17:
        /*0048*/ 	.byte	0x03, 0x50
        /*004a*/ 	.short	0x0000


	//----- nvinfo : EIATTR_MAXREG_COUNT
	.align		4
        /*004c*/ 	.byte	0x03, 0x1b
        /*004e*/ 	.short	0x00ff


	//----- nvinfo : EIATTR_MERCURY_ISA_VERSION
	.align		4
        /*0050*/ 	.byte	0x03, 0x5f
        /*0052*/ 	.short	0x0101


	//----- nvinfo : EIATTR_VRC_CTA_INIT_COUNT
	.align		4
        /*0054*/ 	.byte	0x02, 0x4a
	.zero		1
	.zero		1


	//----- nvinfo : EIATTR_EXIT_INSTR_OFFSETS
	.align		4
        /*0058*/ 	.byte	0x04, 0x1c
        /*005a*/ 	.short	(.L_19 - .L_18)


	//   ....[0]....
.L_18:
        /*005c*/ 	.word	0x00000070


	//   ....[1]....
        /*0060*/ 	.word	0x000001e0


	//----- nvinfo : EIATTR_CBANK_PARAM_SIZE
	.align		4
.L_19:
        /*0064*/ 	.byte	0x03, 0x19
        /*0066*/ 	.short	0x0018


	//----- nvinfo : EIATTR_PARAM_CBANK
	.align		4
        /*0068*/ 	.byte	0x04, 0x0a
        /*006a*/ 	.short	(.L_21 - .L_20)
	.align		4
.L_20:
        /*006c*/ 	.word	index@(.nv.constant0._Z13rotate_kernelPfS_ii)
        /*0070*/ 	.short	0x0380
        /*0072*/ 	.short	0x0018


	//----- nvinfo : EIATTR_SW_WAR
	.align		4
.L_21:
        /*0074*/ 	.byte	0x04, 0x36
        /*0076*/ 	.short	(.L_23 - .L_22)
.L_22:
        /*0078*/ 	.word	0x00000008
.L_23:


//--------------------- .nv.callgraph             --------------------------
	.section	.nv.callgraph,"",@"SHT_CUDA_CALLGRAPH"
	.align	4
	.sectionentsize	8
	.align		4
        /*0000*/ 	.word	0x00000000
	.align		4
        /*0004*/ 	.word	0xffffffff
	.align		4
        /*0008*/ 	.word	0x00000000
	.align		4
        /*000c*/ 	.word	0xfffffffe
	.align		4
        /*0010*/ 	.word	0x00000000
	.align		4
        /*0014*/ 	.word	0xfffffffd
	.align		4
        /*0018*/ 	.word	0x00000000
	.align		4
        /*001c*/ 	.word	0xfffffffc


//--------------------- .nv.constant3             --------------------------
	.section	.nv.constant3,"a",@progbits
	.align	4
.nv.constant3:
	.type		c_sin,@object
	.size		c_sin,(c_cos - c_sin)
c_sin:
	.zero		1440
	.type		c_cos,@object
	.size		c_cos,(.L_1 - c_cos)
c_cos:
	.zero		1440
.L_1:


//--------------------- .text._Z13rotate_kernelPfS_ii --------------------------
	.section	.text._Z13rotate_kernelPfS_ii,"ax",@progbits
	.align	128
        .global         _Z13rotate_kernelPfS_ii
        .type           _Z13rotate_kernelPfS_ii,@function
        .size           _Z13rotate_kernelPfS_ii,(.L_x_1 - _Z13rotate_kernelPfS_ii)
        .other          _Z13rotate_kernelPfS_ii,@"STO_CUDA_ENTRY STV_DEFAULT"
_Z13rotate_kernelPfS_ii:
.text._Z13rotate_kernelPfS_ii:
[----:B------:R-:W-:Y:S01]  /*0000*/  LDC R1, c[0x0][0x37c] ;  /* 0x0000df00ff017b82 */ /* 0x000fe20000000800 */
[----:B------:R-:W0:Y:S07]  /*0010*/  S2R R0, SR_TID.X ;  /* 0x0000000000007919 */ /* 0x000e2e0000002100 */
[----:B------:R-:W0:Y:S01]  /*0020*/  S2UR UR4, SR_CTAID.X ;  /* 0x00000000000479c3 */ /* 0x000e220000002500 */
[----:B------:R-:W1:Y:S07]  /*0030*/  LDCU UR5, c[0x0][0x390] ;  /* 0x00007200ff0577ac */ /* 0x000e6e0008000800 */
[----:B------:R-:W0:Y:S02]  /*0040*/  LDC R7, c[0x0][0x360] ;  /* 0x0000d800ff077b82 */ /* 0x000e240000000800 */
[----:B0-----:R-:W-:-:S05]  /*0050*/  IMAD R7, R7, UR4, R0 ;  /* 0x0000000407077c24 */ /* 0x001fca000f8e0200 */
[----:B-1----:R-:W-:-:S13]  /*0060*/  ISETP.GE.AND P0, PT, R7, UR5, PT ;  /* 0x0000000507007c0c */ /* 0x002fda000bf06270 */
[----:B------:R-:W-:Y:S05]  /*0070*/  @P0 EXIT ;  /* 0x000000000000094d */ /* 0x000fea0003800000 */
[----:B------:R-:W0:Y:S01]  /*0080*/  LDC.64 R4, c[0x0][0x388] ;  /* 0x0000e200ff047b82 */ /* 0x000e220000000a00 */
[----:B------:R-:W1:Y:S01]  /*0090*/  LDCU.64 UR8, c[0x0][0x358] ;  /* 0x00006b00ff0877ac */ /* 0x000e620008000a00 */
[----:B------:R-:W2:Y:S06]  /*00a0*/  LDCU UR5, c[0x0][0x394] ;  /* 0x00007280ff0577ac */ /* 0x000eac0008000800 */
[----:B------:R-:W3:Y:S01]  /*00b0*/  LDC.64 R2, c[0x0][0x380] ;  /* 0x0000e000ff027b82 */ /* 0x000ee20000000a00 */
[----:B0-----:R-:W-:-:S05]  /*00c0*/  IMAD.WIDE R4, R7, 0x4, R4 ;  /* 0x0000000407047825 */ /* 0x001fca00078e0204 */
[----:B-1----:R-:W4:Y:S01]  /*00d0*/  LDG.E R6, desc[UR8][R4.64] ;  /* 0x0000000804067981 */ /* 0x002f22000c1e1900 */
[----:B---3--:R-:W-:-:S05]  /*00e0*/  IMAD.WIDE R2, R7, 0x4, R2 ;  /* 0x0000000407027825 */ /* 0x008fca00078e0202 */
[----:B------:R-:W3:Y:S01]  /*00f0*/  LDG.E R0, desc[UR8][R2.64] ;  /* 0x0000000802007981 */ /* 0x000ee2000c1e1900 */
[----:B------:R-:W-:Y:S02]  /*0100*/  UMOV UR4, URZ ;  /* 0x000000ff00047c82 */ /* 0x000fe40008000000 */
[----:B--2---:R-:W-:-:S04]  /*0110*/  UIMAD.WIDE UR6, UR5, -0x49f49f49, UR4 ;  /* 0xb60b60b7050678a5 */ /* 0x004fc8000f8e0204 */
[----:B------:R-:W-:-:S04]  /*0120*/  USHF.R.U32.HI UR4, URZ, 0x1f, UR7 ;  /* 0x0000001fff047899 */ /* 0x000fc80008011607 */
[----:B------:R-:W-:-:S04]  /*0130*/  ULEA.HI.SX32 UR4, UR7, UR4, 0x18 ;  /* 0x0000000407047291 */ /* 0x000fc8000f8fc2ff */
[----:B------:R-:W-:-:S04]  /*0140*/  UIMAD UR4, UR4, -0x168, UR5 ;  /* 0xfffffe98040478a4 */ /* 0x000fc8000f8e0205 */
[----:B------:R-:W-:-:S12]  /*0150*/  USHF.L.U32 UR4, UR4, 0x2, URZ ;  /* 0x0000000204047899 */ /* 0x000fd800080006ff */
[----:B------:R-:W4:Y:S01]  /*0160*/  LDCU UR5, c[0x3][UR4] ;  /* 0x00c00000040577ac */ /* 0x000f220008000800 */
[----:B------:R-:W0:Y:S01]  /*0170*/  LDCU UR4, c[0x3][UR4+0x5a0] ;  /* 0x00c0b400040477ac */ /* 0x000e220008000800 */
[----:B----4-:R-:W-:Y:S01]  /*0180*/  FMUL R7, R6, UR5 ;  /* 0x0000000506077c20 */ /* 0x010fe20008400000 */
[----:B---3--:R-:W-:-:S03]  /*0190*/  FMUL R9, R0, UR5 ;  /* 0x0000000500097c20 */ /* 0x008fc60008400000 */
[----:B0-----:R-:W-:Y:S01]  /*01a0*/  FFMA R7, R0, UR4, -R7 ;  /* 0x0000000400077c23 */ /* 0x001fe20008000807 */
[----:B------:R-:W-:-:S04]  /*01b0*/  FFMA R9, R6, UR4, R9 ;  /* 0x0000000406097c23 */ /* 0x000fc80008000009 */
[----:B------:R-:W-:Y:S04]  /*01c0*/  STG.E desc[UR8][R2.64], R7 ;  /* 0x0000000702007986 */ /* 0x000fe8000c101908 */
[----:B------:R-:W-:Y:S01]  /*01d0*/  STG.E desc[UR8][R4.64], R9 ;  /* 0x0000000904007986 */ /* 0x000fe2000c101908 */
[----:B------:R-:W-:Y:S05]  /*01e0*/  EXIT ;  /* 0x000000000000794d */ /* 0x000fea0003800000 */
.L_x_0:
[----:B------:R-:W-:-:S00]  /*01f0*/  BRA `(.L_x_0) ;  /* 0xfffffffc00fc7947 */ /* 0x000fc0000383ffff */
[----:B------:R-:W-:-:S00]  /*0200*/  NOP ;  /* 0x0000000000007918 */ /* 0x000fc00000000000 */
[----:B------:R-:W-:-:S00]  /*0210*/  NOP ;  /* 0x0000000000007918 */ /* 0x000fc00000000000 */
[----:B------:R-:W-:-:S00]  /*0220*/  NOP ;  /* 0x0000000000007918 */ /* 0x000fc00000000000 */
[----:B------:R-:W-:-:S00]  /*0230*/  NOP ;  /* 0x0000000000007918 */ /* 0x000fc00000000000 */
[----:B------:R-:W-:-:S00]  /*0240*/  NOP ;  /* 0x0000000000007918 */ /* 0x000fc00000000000 */
[----:B------:R-:W-:-:S00]  /*0250*/  NOP ;  /* 0x0000000000007918 */ /* 0x000fc00000000000 */
[----:B------:R-:W-:-:S00]  /*0260*/  NOP ;  /* 0x0000000000007918 */ /* 0x000fc00000000000 */
[----:B------:R-:W-:-:S00]  /*0270*/  NOP ;  /* 0x0000000000007918 */ /* 0x000fc00000000000 */
.L_x_1:


//--------------------- .nv.shared.reserved.0     --------------------------
	.section	.nv.shared.reserved.0,"aw",@nobits
	.weak		__nv_reservedSMEM_offset_0_alias
	.size		__nv_reservedSMEM_offset_0_alias, 0, 64
	.other		__nv_reservedSMEM_offset_0_alias,@"STO_CUDA_RESERVED_SHARED STV_DEFAULT"
__nv_reservedSMEM_offset_0_alias:
	.zero		0
	.zero		64


//--------------------- .nv.constant0._Z13rotate_kernelPfS_ii --------------------------
	.section	.nv.constant0._Z13rotate_kernelPfS_ii,"a",@progbits
	.sectionflags	@""
	.align	4
.nv.constant0._Z13rotate_kernelPfS_ii:
	.zero		920


//--------------------- SYMBOLS --------------------------

	.type		.nv.reservedSmem.offset0,@object
	.size		.nv.reservedSmem.offset0,0x4
